//
// Generated by NVIDIA NVVM Compiler
//
// Compiler Build ID: CL-36424714
// Cuda compilation tools, release 13.0, V13.0.88
// Based on NVVM 20.0.0
//

.version 9.0
.target sm_100
.address_size 64

	// .globl	patternmatch

.visible .entry patternmatch(
	.param .u64 .ptr .align 1 patternmatch_param_0,
	.param .u64 .ptr .align 1 patternmatch_param_1,
	.param .u64 .ptr .align 1 patternmatch_param_2,
	.param .u32 patternmatch_param_3,
	.param .u32 patternmatch_param_4
)
{
	.reg .pred 	%p<30>;
	.reg .b16 	%rs<47>;
	.reg .b32 	%r<43>;
	.reg .b64 	%rd<62>;

	ld.param.u64 	%rd19, [patternmatch_param_0];
	ld.param.u64 	%rd20, [patternmatch_param_1];
	ld.param.u64 	%rd21, [patternmatch_param_2];
	ld.param.u32 	%r17, [patternmatch_param_3];
	ld.param.u32 	%r18, [patternmatch_param_4];
	cvta.to.global.u64 	%rd1, %rd20;
	cvta.to.global.u64 	%rd2, %rd19;
	cvta.to.global.u64 	%rd3, %rd21;
	mov.u32 	%r19, %ctaid.y;
	mov.u32 	%r20, %nctaid.x;
	mov.u32 	%r21, %ctaid.x;
	mad.lo.s32 	%r22, %r19, %r20, %r21;
	mov.u32 	%r23, %ntid.x;
	mov.u32 	%r24, %tid.x;
	mad.lo.s32 	%r25, %r22, %r23, %r24;
	cvt.u64.u32 	%rd4, %r25;
	add.s64 	%rd5, %rd3, %rd4;
	mov.b16 	%rs9, 48;
	st.global.u8 	[%rd5], %rs9;
	bar.sync 	0;
	setp.gt.s32 	%p1, %r18, 2;
	@%p1 bra 	$L__BB0_6;
	setp.eq.s32 	%p5, %r18, 1;
	@%p5 bra 	$L__BB0_16;
	setp.eq.s32 	%p6, %r18, 2;
	@%p6 bra 	$L__BB0_3;
	bra.uni 	$L__BB0_31;
$L__BB0_3:
	add.s64 	%rd56, %rd2, %rd4;
	ld.global.u8 	%rs2, [%rd56];
	ld.global.u8 	%rs41, [%rd1];
	setp.ne.s16 	%p27, %rs2, %rs41;
	@%p27 bra 	$L__BB0_31;
	cvt.u32.u64 	%r40, %rd4;
	add.s32 	%r1, %r40, 1;
	cvt.u64.u32 	%rd57, %r1;
	add.s64 	%rd6, %rd2, %rd57;
	ld.global.u8 	%rs42, [%rd6];
	ld.global.u8 	%rs43, [%rd1+1];
	setp.ne.s16 	%p28, %rs42, %rs43;
	@%p28 bra 	$L__BB0_31;
	st.global.u8 	[%rd5], %rs2;
	ld.global.u8 	%rs44, [%rd6];
	add.s64 	%rd59, %rd3, %rd57;
	st.global.u8 	[%rd59], %rs44;
	bra.uni 	$L__BB0_31;
$L__BB0_6:
	setp.eq.s32 	%p2, %r18, 3;
	@%p2 bra 	$L__BB0_18;
	setp.eq.s32 	%p3, %r18, 4;
	@%p3 bra 	$L__BB0_22;
	setp.eq.s32 	%p4, %r18, 5;
	@%p4 bra 	$L__BB0_9;
	bra.uni 	$L__BB0_31;
$L__BB0_9:
	add.s64 	%rd12, %rd2, %rd4;
	ld.global.u8 	%rs5, [%rd12];
	ld.global.u8 	%rs10, [%rd1];
	setp.ne.s16 	%p7, %rs5, %rs10;
	@%p7 bra 	$L__BB0_31;
	cvt.u32.u64 	%r26, %rd4;
	add.s32 	%r7, %r26, 1;
	cvt.u64.u32 	%rd22, %r7;
	add.s64 	%rd13, %rd2, %rd22;
	ld.global.u8 	%rs11, [%rd13];
	ld.global.u8 	%rs12, [%rd1+1];
	setp.ne.s16 	%p8, %rs11, %rs12;
	@%p8 bra 	$L__BB0_31;
	add.s32 	%r8, %r26, 2;
	cvt.u64.u32 	%rd23, %r8;
	add.s64 	%rd14, %rd2, %rd23;
	ld.global.u8 	%rs13, [%rd14];
	ld.global.u8 	%rs14, [%rd1+2];
	setp.ne.s16 	%p9, %rs13, %rs14;
	@%p9 bra 	$L__BB0_31;
	add.s32 	%r9, %r26, 3;
	cvt.u64.u32 	%rd24, %r9;
	add.s64 	%rd15, %rd2, %rd24;
	ld.global.u8 	%rs15, [%rd15];
	ld.global.u8 	%rs16, [%rd1+3];
	setp.ne.s16 	%p10, %rs15, %rs16;
	@%p10 bra 	$L__BB0_31;
	add.s32 	%r10, %r26, 4;
	cvt.u64.u32 	%rd25, %r10;
	add.s64 	%rd16, %rd2, %rd25;
	ld.global.u8 	%rs17, [%rd16];
	ld.global.u8 	%rs18, [%rd1+4];
	setp.ne.s16 	%p11, %rs17, %rs18;
	@%p11 bra 	$L__BB0_31;
	cvt.u64.u32 	%rd27, %r9;
	cvt.u64.u32 	%rd28, %r8;
	cvt.u64.u32 	%rd29, %r7;
	st.global.u8 	[%rd5], %rs5;
	ld.global.u8 	%rs19, [%rd13];
	add.s64 	%rd30, %rd3, %rd29;
	st.global.u8 	[%rd30], %rs19;
	ld.global.u8 	%rs20, [%rd14];
	add.s64 	%rd31, %rd3, %rd28;
	st.global.u8 	[%rd31], %rs20;
	ld.global.u8 	%rs21, [%rd15];
	add.s64 	%rd32, %rd3, %rd27;
	st.global.u8 	[%rd32], %rs21;
	ld.global.u8 	%rs22, [%rd16];
	add.s64 	%rd33, %rd3, %rd25;
	st.global.u8 	[%rd33], %rs22;
	ld.global.u8 	%rs46, [%rd12];
	setp.eq.s16 	%p12, %rs46, 92;
	setp.eq.s32 	%p13, %r26, 0;
	or.pred  	%p14, %p13, %p12;
	@%p14 bra 	$L__BB0_28;
	mov.b32 	%r41, 0;
	bra.uni 	$L__BB0_27;
$L__BB0_16:
	add.s64 	%rd60, %rd2, %rd4;
	ld.global.u8 	%rs1, [%rd60];
	ld.global.u8 	%rs45, [%rd1];
	setp.ne.s16 	%p29, %rs1, %rs45;
	@%p29 bra 	$L__BB0_31;
	st.global.u8 	[%rd5], %rs1;
	bra.uni 	$L__BB0_31;
$L__BB0_18:
	add.s64 	%rd49, %rd2, %rd4;
	ld.global.u8 	%rs3, [%rd49];
	ld.global.u8 	%rs34, [%rd1];
	setp.ne.s16 	%p24, %rs3, %rs34;
	@%p24 bra 	$L__BB0_31;
	cvt.u32.u64 	%r38, %rd4;
	add.s32 	%r2, %r38, 1;
	cvt.u64.u32 	%rd50, %r2;
	add.s64 	%rd7, %rd2, %rd50;
	ld.global.u8 	%rs35, [%rd7];
	ld.global.u8 	%rs36, [%rd1+1];
	setp.ne.s16 	%p25, %rs35, %rs36;
	@%p25 bra 	$L__BB0_31;
	add.s32 	%r3, %r38, 2;
	cvt.u64.u32 	%rd51, %r3;
	add.s64 	%rd8, %rd2, %rd51;
	ld.global.u8 	%rs37, [%rd8];
	ld.global.u8 	%rs38, [%rd1+2];
	setp.ne.s16 	%p26, %rs37, %rs38;
	@%p26 bra 	$L__BB0_31;
	st.global.u8 	[%rd5], %rs3;
	ld.global.u8 	%rs39, [%rd7];
	add.s64 	%rd54, %rd3, %rd50;
	st.global.u8 	[%rd54], %rs39;
	ld.global.u8 	%rs40, [%rd8];
	add.s64 	%rd55, %rd3, %rd51;
	st.global.u8 	[%rd55], %rs40;
	bra.uni 	$L__BB0_31;
$L__BB0_22:
	add.s64 	%rd39, %rd2, %rd4;
	ld.global.u8 	%rs4, [%rd39];
	ld.global.u8 	%rs24, [%rd1];
	setp.ne.s16 	%p20, %rs4, %rs24;
	@%p20 bra 	$L__BB0_31;
	cvt.u32.u64 	%r35, %rd4;
	add.s32 	%r4, %r35, 1;
	cvt.u64.u32 	%rd40, %r4;
	add.s64 	%rd9, %rd2, %rd40;
	ld.global.u8 	%rs25, [%rd9];
	ld.global.u8 	%rs26, [%rd1+1];
	setp.ne.s16 	%p21, %rs25, %rs26;
	@%p21 bra 	$L__BB0_31;
	add.s32 	%r5, %r35, 2;
	cvt.u64.u32 	%rd41, %r5;
	add.s64 	%rd10, %rd2, %rd41;
	ld.global.u8 	%rs27, [%rd10];
	ld.global.u8 	%rs28, [%rd1+2];
	setp.ne.s16 	%p22, %rs27, %rs28;
	@%p22 bra 	$L__BB0_31;
	add.s32 	%r6, %r35, 3;
	cvt.u64.u32 	%rd42, %r6;
	add.s64 	%rd11, %rd2, %rd42;
	ld.global.u8 	%rs29, [%rd11];
	ld.global.u8 	%rs30, [%rd1+3];
	setp.ne.s16 	%p23, %rs29, %rs30;
	@%p23 bra 	$L__BB0_31;
	st.global.u8 	[%rd5], %rs4;
	ld.global.u8 	%rs31, [%rd9];
	add.s64 	%rd46, %rd3, %rd40;
	st.global.u8 	[%rd46], %rs31;
	ld.global.u8 	%rs32, [%rd10];
	add.s64 	%rd47, %rd3, %rd41;
	st.global.u8 	[%rd47], %rs32;
	ld.global.u8 	%rs33, [%rd11];
	add.s64 	%rd48, %rd3, %rd42;
	st.global.u8 	[%rd48], %rs33;
	bra.uni 	$L__BB0_31;
$L__BB0_27:
	add.s64 	%rd34, %rd3, %rd4;
	st.global.u8 	[%rd34], %rs46;
	add.s32 	%r41, %r41, 1;
	sub.s32 	%r33, %r26, %r41;
	cvt.u64.u32 	%rd4, %r33;
	add.s64 	%rd35, %rd2, %rd4;
	ld.global.u8 	%rs46, [%rd35];
	setp.eq.s16 	%p15, %rs46, 92;
	setp.eq.s32 	%p16, %r26, %r41;
	or.pred  	%p17, %p16, %p15;
	@%p17 bra 	$L__BB0_28;
	bra.uni 	$L__BB0_27;
$L__BB0_28:
	add.s32 	%r11, %r17, -1;
	mov.b32 	%r42, 4;
$L__BB0_29:
	add.s32 	%r15, %r7, %r42;
	setp.ge.u32 	%p18, %r15, %r11;
	@%p18 bra 	$L__BB0_31;
	add.s32 	%r42, %r42, 1;
	cvt.u64.u32 	%rd36, %r15;
	add.s64 	%rd37, %rd2, %rd36;
	ld.global.u8 	%rs23, [%rd37];
	add.s64 	%rd38, %rd3, %rd36;
	st.global.u8 	[%rd38], %rs23;
	setp.ne.s16 	%p19, %rs23, 92;
	@%p19 bra 	$L__BB0_29;
$L__BB0_31:
	bar.sync 	0;
	ret;

}


// ===== COMPILED SASS (sm_100) =====

	.target	sm_100

	.elftype	@"ET_EXEC"


//--------------------- .note.nv.tkinfo           --------------------------
	.section	.note.nv.tkinfo,"",@"SHT_NOTE"
	.sectionflags	@"SHF_NOTE_NV_TKINFO"
	.tkinfo
        /*0018*/ 	.word	0x00000002
        /*0030*/ 	.string	""
        /*0030*/ 	.string	"ptxas"
        /*0030*/ 	.string	"Cuda compilation tools, release 13.0, V13.0.88"
        /*0030*/ 	.string	"Build cuda_13.0.r13.0/compiler.36424714_0"
        /*0030*/ 	.string	"-arch sm_100 -m 64 "



//--------------------- .note.nv.cuinfo           --------------------------
	.section	.note.nv.cuinfo,"",@"SHT_NOTE"
	.sectionflags	@"SHF_NOTE_NV_CUINFO"
        /*0018*/ 	.short	0x0002
        /*001a*/ 	.short	0x0064
        /*001c*/ 	.short	0x0082
	.zero		2


//--------------------- .nv.info                  --------------------------
	.section	.nv.info,"",@"SHT_CUDA_INFO"
	.align	4


	//----- nvinfo : EIATTR_REGCOUNT
	.align		4
        /*0000*/ 	.byte	0x04, 0x2f
        /*0002*/ 	.short	(.L_1 - .L_0)
	.align		4
.L_0:
        /*0004*/ 	.word	index@(patternmatch)
        /*0008*/ 	.word	0x0000001c


	//----- nvinfo : EIATTR_FRAME_SIZE
	.align		4
.L_1:
        /*000c*/ 	.byte	0x04, 0x11
        /*000e*/ 	.short	(.L_3 - .L_2)
	.align		4
.L_2:
        /*0010*/ 	.word	index@(patternmatch)
        /*0014*/ 	.word	0x00000000


	//----- nvinfo : EIATTR_MIN_STACK_SIZE
	.align		4
.L_3:
        /*0018*/ 	.byte	0x04, 0x12
        /*001a*/ 	.short	(.L_5 - .L_4)
	.align		4
.L_4:
        /*001c*/ 	.word	index@(patternmatch)
        /*0020*/ 	.word	0x00000000
.L_5:


//--------------------- .nv.compat                --------------------------
	.section	.nv.compat,"",@"SHT_CUDA_COMPAT_INFO"
	.align	4
        /*0000*/ 	.byte	0x02, 0x09, 0x00, 0x00, 0x02, 0x02, 0x01, 0x00, 0x02, 0x05, 0x05, 0x00, 0x03, 0x07, 0x01, 0x01
        /*0010*/ 	.byte	0x02, 0x03, 0x00, 0x00, 0x02, 0x06, 0x01, 0x00, 0x04, 0x0b, 0x08, 0x00, 0x09, 0x00, 0x00, 0x00
        /*0020*/ 	.byte	0x00, 0x00, 0x00, 0x00


//--------------------- .nv.info.patternmatch     --------------------------
	.section	.nv.info.patternmatch,"",@"SHT_CUDA_INFO"
	.sectionflags	@""
	.align	4


	//----- nvinfo : EIATTR_CUDA_API_VERSION
	.align		4
        /*0000*/ 	.byte	0x04, 0x37
        /*0002*/ 	.short	(.L_7 - .L_6)
.L_6:
        /*0004*/ 	.word	0x00000082


	//----- nvinfo : EIATTR_KPARAM_INFO
	.align		4
.L_7:
        /*0008*/ 	.byte	0x04, 0x17
        /*000a*/ 	.short	(.L_9 - .L_8)
.L_8:
        /*000c*/ 	.word	0x00000000
        /*0010*/ 	.short	0x0004
        /*0012*/ 	.short	0x001c
        /*0014*/ 	.byte	0x00, 0xf0, 0x11, 0x00


	//----- nvinfo : EIATTR_KPARAM_INFO
	.align		4
.L_9:
        /*0018*/ 	.byte	0x04, 0x17
        /*001a*/ 	.short	(.L_11 - .L_10)
.L_10:
        /*001c*/ 	.word	0x00000000
        /*0020*/ 	.short	0x0003
        /*0022*/ 	.short	0x0018
        /*0024*/ 	.byte	0x00, 0xf0, 0x11, 0x00


	//----- nvinfo : EIATTR_KPARAM_INFO
	.align		4
.L_11:
        /*0028*/ 	.byte	0x04, 0x17
        /*002a*/ 	.short	(.L_13 - .L_12)
.L_12:
        /*002c*/ 	.word	0x00000000
        /*0030*/ 	.short	0x0002
        /*0032*/ 	.short	0x0010
        /*0034*/ 	.byte	0x00, 0xf5, 0x21, 0x00


	//----- nvinfo : EIATTR_KPARAM_INFO
	.align		4
.L_13:
        /*0038*/ 	.byte	0x04, 0x17
        /*003a*/ 	.short	(.L_15 - .L_14)
.L_14:
        /*003c*/ 	.word	0x00000000
        /*0040*/ 	.short	0x0001
        /*0042*/ 	.short	0x0008
        /*0044*/ 	.byte	0x00, 0xf5, 0x21, 0x00


	//----- nvinfo : EIATTR_KPARAM_INFO
	.align		4
.L_15:
        /*0048*/ 	.byte	0x04, 0x17
        /*004a*/ 	.short	(.L_17 - .L_16)
.L_16:
        /*004c*/ 	.word	0x00000000
        /*0050*/ 	.short	0x0000
        /*0052*/ 	.short	0x0000
        /*0054*/ 	.byte	0x00, 0xf5, 0x21, 0x00


	//----- nvinfo : EIATTR_SPARSE_MMA_MASK
	.align		4
.L_17:
        /*0058*/ 	.byte	0x03, 0x50
        /*005a*/ 	.short	0x0000


	//----- nvinfo : EIATTR_MAXREG_COUNT
	.align		4
        /*005c*/ 	.byte	0x03, 0x1b
        /*005e*/ 	.short	0x00ff


	//----- nvinfo : EIATTR_NUM_BARRIERS
	.align		4
        /*0060*/ 	.byte	0x02, 0x4c
        /*0062*/ 	.byte	0x01
	.zero		1


	//----- nvinfo : EIATTR_MERCURY_ISA_VERSION
	.align		4
        /*0064*/ 	.byte	0x03, 0x5f
        /*0066*/ 	.short	0x0101


	//----- nvinfo : EIATTR_VRC_CTA_INIT_COUNT
	.align		4
        /*0068*/ 	.byte	0x02, 0x4a
	.zero		1
	.zero		1


	//----- nvinfo : EIATTR_EXIT_INSTR_OFFSETS
	.align		4
        /*006c*/ 	.byte	0x04, 0x1c
        /*006e*/ 	.short	(.L_19 - .L_18)


	//   ....[0]....
.L_18:
        /*0070*/ 	.word	0x00000ec0


	//----- nvinfo : EIATTR_INDIRECT_BRANCH_TARGETS
	.align		4
.L_19:
        /*0074*/ 	.byte	0x04, 0x34
        /*0076*/ 	.short	(.L_21 - .L_20)


	//   ....[0]....
.L_20:
        /*0078*/ 	.word	.L_x_14@srel
        /*007c*/ 	.short	0x0
        /*007e*/ 	.short	0x0
        /*0080*/ 	.word	0x3
        /*0084*/ 	.word	.L_x_15@srel
        /*0088*/ 	.word	.L_x_16@srel
        /*008c*/ 	.word	.L_x_4@srel


	//   ....[1]....
        /*0090*/ 	.word	.L_x_18@srel
        /*0094*/ 	.short	0x0
        /*0096*/ 	.short	0x0
        /*0098*/ 	.word	0x4
        /*009c*/ 	.word	.L_x_19@srel
        /*00a0*/ 	.word	.L_x_20@srel
        /*00a4*/ 	.word	.L_x_21@srel
        /*00a8*/ 	.word	.L_x_4@srel


	//----- nvinfo : EIATTR_CRS_STACK_SIZE
	.align		4
.L_21:
        /*00ac*/ 	.byte	0x04, 0x1e
        /*00ae*/ 	.short	(.L_23 - .L_22)
.L_22:
        /*00b0*/ 	.word	0x00000000


	//----- nvinfo : EIATTR_CBANK_PARAM_SIZE
	.align		4
.L_23:
        /*00b4*/ 	.byte	0x03, 0x19
        /*00b6*/ 	.short	0x0020


	//----- nvinfo : EIATTR_PARAM_CBANK
	.align		4
        /*00b8*/ 	.byte	0x04, 0x0a
        /*00ba*/ 	.short	(.L_25 - .L_24)
	.align		4
.L_24:
        /*00bc*/ 	.word	index@(.nv.constant0.patternmatch)
        /*00c0*/ 	.short	0x0380
        /*00c2*/ 	.short	0x0020


	//----- nvinfo : EIATTR_SW_WAR
	.align		4
.L_25:
        /*00c4*/ 	.byte	0x04, 0x36
        /*00c6*/ 	.short	(.L_27 - .L_26)
.L_26:
        /*00c8*/ 	.word	0x00000008
.L_27:


//--------------------- .nv.callgraph             --------------------------
	.section	.nv.callgraph,"",@"SHT_CUDA_CALLGRAPH"
	.align	4
	.sectionentsize	8
	.align		4
        /*0000*/ 	.word	0x00000000
	.align		4
        /*0004*/ 	.word	0xffffffff
	.align		4
        /*0008*/ 	.word	0x00000000
	.align		4
        /*000c*/ 	.word	0xfffffffe
	.align		4
        /*0010*/ 	.word	0x00000000
	.align		4
        /*0014*/ 	.word	0xfffffffd
	.align		4
        /*0018*/ 	.word	0x00000000
	.align		4
        /*001c*/ 	.word	0xfffffffc


//--------------------- .nv.constant2.patternmatch --------------------------
	.section	.nv.constant2.patternmatch,"a",@progbits
	.sectionflags	@""
	.align	4
.nv.constant2.patternmatch:
        /*0000*/ 	.byte	0x10, 0x03, 0x00, 0x00, 0xa0, 0x01, 0x00, 0x00, 0xa0, 0x0e, 0x00, 0x00, 0x00, 0x0a, 0x00, 0x00
        /*0010*/ 	.byte	0x00, 0x0c, 0x00, 0x00, 0x30, 0x04, 0x00, 0x00, 0xa0, 0x0e, 0x00, 0x00


//--------------------- .text.patternmatch        --------------------------
	.section	.text.patternmatch,"ax",@progbits
	.align	128
        .global         patternmatch
        .type           patternmatch,@function
        .size           patternmatch,(.L_x_23 - patternmatch)
        .other          patternmatch,@"STO_CUDA_ENTRY STV_DEFAULT"
patternmatch:
.text.patternmatch:
[----:B------:R-:W-:Y:S01]  /*0000*/  LDC R1, c[0x0][0x37c] ;  /* 0x0000df00ff017b82 */ /* 0x000fe20000000800 */
[----:B------:R-:W0:Y:S07]  /*0010*/  S2R R3, SR_TID.X ;  /* 0x0000000000037919 */ /* 0x000e2e0000002100 */
[----:B------:R-:W-:Y:S01]  /*0020*/  S2UR UR4, SR_CTAID.Y ;  /* 0x00000000000479c3 */ /* 0x000fe20000002600 */
[----:B------:R-:W1:Y:S01]  /*0030*/  LDCU UR5, c[0x0][0x370] ;  /* 0x00006e00ff0577ac */ /* 0x000e620008000800 */
[----:B------:R-:W-:Y:S01]  /*0040*/  IMAD.MOV.U32 R6, RZ, RZ, 0x30 ;  /* 0x00000030ff067424 */ /* 0x000fe200078e00ff */
[----:B------:R-:W-:Y:S01]  /*0050*/  BSSY.RECONVERGENT B0, `(.L_x_0) ;  /* 0x00000e5000007945 */ /* 0x000fe20003800200 */
[----:B------:R-:W-:Y:S01]  /*0060*/  IMAD.MOV.U32 R16, RZ, RZ, RZ ;  /* 0x000000ffff107224 */ /* 0x000fe200078e00ff */
[----:B------:R-:W2:Y:S03]  /*0070*/  LDCU.64 UR8, c[0x0][0x390] ;  /* 0x00007200ff0877ac */ /* 0x000ea60008000a00 */
[----:B------:R-:W1:Y:S08]  /*0080*/  S2UR UR6, SR_CTAID.X ;  /* 0x00000000000679c3 */ /* 0x000e700000002500 */
[----:B------:R-:W0:Y:S08]  /*0090*/  LDC R0, c[0x0][0x360] ;  /* 0x0000d800ff007b82 */ /* 0x000e300000000800 */
[----:B------:R-:W3:Y:S01]  /*00a0*/  LDC R2, c[0x0][0x39c] ;  /* 0x0000e700ff027b82 */ /* 0x000ee20000000800 */
[----:B-1----:R-:W-:Y:S01]  /*00b0*/  UIMAD UR4, UR4, UR5, UR6 ;  /* 0x00000005040472a4 */ /* 0x002fe2000f8e0206 */
[----:B------:R-:W1:Y:S05]  /*00c0*/  LDCU.64 UR6, c[0x0][0x358] ;  /* 0x00006b00ff0677ac */ /* 0x000e6a0008000a00 */
[----:B0-----:R-:W-:-:S05]  /*00d0*/  IMAD R0, R0, UR4, R3 ;  /* 0x0000000400007c24 */ /* 0x001fca000f8e0203 */
[----:B--2---:R-:W-:-:S05]  /*00e0*/  IADD3 R12, P0, PT, R0, UR8, RZ ;  /* 0x00000008000c7c10 */ /* 0x004fca000ff1e0ff */
[----:B------:R-:W-:Y:S01]  /*00f0*/  IMAD.X R13, RZ, RZ, UR9, P0 ;  /* 0x00000009ff0d7e24 */ /* 0x000fe200080e06ff */
[----:B---3--:R-:W-:-:S04]  /*0100*/  ISETP.GT.AND P0, PT, R2, 0x2, PT ;  /* 0x000000020200780c */ /* 0x008fc80003f04270 */
[----:B-1----:R0:W-:Y:S01]  /*0110*/  STG.E.U8 desc[UR6][R12.64], R6 ;  /* 0x000000060c007986 */ /* 0x0021e2000c101106 */
[----:B------:R-:W-:Y:S08]  /*0120*/  BAR.SYNC.DEFER_BLOCKING 0x0 ;  /* 0x0000000000007b1d */ /* 0x000ff00000010000 */
[----:B------:R-:W-:Y:S05]  /*0130*/  @P0 BRA `(.L_x_1) ;  /* 0x0000000000a40947 */ /* 0x000fea0003800000 */
[----:B------:R-:W-:-:S05]  /*0140*/  VIADD R2, R2, 0xffffffff ;  /* 0xffffffff02027836 */ /* 0x000fca0000000000 */
[----:B------:R-:W-:-:S05]  /*0150*/  VIMNMX.U32 R2, PT, PT, R2, 0x2, PT ;  /* 0x0000000202027848 */ /* 0x000fca0003fe0000 */
[----:B------:R-:W-:-:S04]  /*0160*/  IMAD.SHL.U32 R4, R2, 0x4, RZ ;  /* 0x0000000402047824 */ /* 0x000fc800078e00ff */
[----:B------:R-:W1:Y:S02]  /*0170*/  LDC R2, c[0x2][R4] ;  /* 0x0080000004027b82 */ /* 0x000e640000000800 */
[----:B-1----:R-:W-:-:S04]  /*0180*/  SHF.R.S32.HI R3, RZ, 0x1f, R2 ;  /* 0x0000001fff037819 */ /* 0x002fc80000011402 */
.L_x_14:
[----:B------:R-:W-:Y:S05]  /*0190*/  BRX R2 -0x1a0                              (*"BRANCH_TARGETS .L_x_15,.L_x_16,.L_x_4"*) ;  /* 0xfffffffc02987949 */ /* 0x000fea000383ffff */
.L_x_16:
[----:B------:R-:W1:Y:S01]  /*01a0*/  LDCU.64 UR4, c[0x0][0x380] ;  /* 0x00007000ff0477ac */ /* 0x000e620008000a00 */
[----:B------:R-:W0:Y:S01]  /*01b0*/  LDC.64 R2, c[0x0][0x388] ;  /* 0x0000e200ff027b82 */ /* 0x000e220000000a00 */
[----:B-1----:R-:W-:-:S04]  /*01c0*/  IADD3 R4, P0, PT, R0, UR4, RZ ;  /* 0x0000000400047c10 */ /* 0x002fc8000ff1e0ff */
[----:B------:R-:W-:Y:S01]  /*01d0*/  IADD3.X R5, PT, PT, R16, UR5, RZ, P0, !PT ;  /* 0x0000000510057c10 */ /* 0x000fe200087fe4ff */
[----:B0-----:R-:W2:Y:S04]  /*01e0*/  LDG.E.U8 R6, desc[UR6][R2.64] ;  /* 0x0000000602067981 */ /* 0x001ea8000c1e1100 */
[----:B------:R-:W2:Y:S01]  /*01f0*/  LDG.E.U8 R7, desc[UR6][R4.64] ;  /* 0x0000000604077981 */ /* 0x000ea2000c1e1100 */
[----:B------:R-:W-:Y:S01]  /*0200*/  BSSY.RECONVERGENT B1, `(.L_x_2) ;  /* 0x000000f000017945 */ /* 0x000fe20003800200 */
[----:B--2---:R-:W-:-:S13]  /*0210*/  ISETP.NE.AND P0, PT, R7, R6, PT ;  /* 0x000000060700720c */ /* 0x004fda0003f05270 */
[----:B------:R-:W-:Y:S05]  /*0220*/  @P0 BRA `(.L_x_3) ;  /* 0x0000000000300947 */ /* 0x000fea0003800000 */
[----:B------:R-:W-:Y:S01]  /*0230*/  VIADD R6, R0, 0x1 ;  /* 0x0000000100067836 */ /* 0x000fe20000000000 */
[----:B------:R-:W2:Y:S04]  /*0240*/  LDG.E.U8 R3, desc[UR6][R2.64+0x1] ;  /* 0x0000010602037981 */ /* 0x000ea8000c1e1100 */
[----:B------:R-:W-:-:S05]  /*0250*/  IADD3 R4, P0, PT, R6, UR4, RZ ;  /* 0x0000000406047c10 */ /* 0x000fca000ff1e0ff */
[----:B------:R-:W-:-:S05]  /*0260*/  IMAD.X R5, RZ, RZ, UR5, P0 ;  /* 0x00000005ff057e24 */ /* 0x000fca00080e06ff */
[----:B------:R-:W2:Y:S02]  /*0270*/  LDG.E.U8 R0, desc[UR6][R4.64] ;  /* 0x0000000604007981 */ /* 0x000ea4000c1e1100 */
[----:B--2---:R-:W-:-:S13]  /*0280*/  ISETP.NE.AND P0, PT, R0, R3, PT ;  /* 0x000000030000720c */ /* 0x004fda0003f05270 */
[----:B------:R-:W-:Y:S05]  /*0290*/  @P0 BRA `(.L_x_3) ;  /* 0x0000000000140947 */ /* 0x000fea0003800000 */
[----:B------:R0:W-:Y:S04]  /*02a0*/  STG.E.U8 desc[UR6][R12.64], R7 ;  /* 0x000000070c007986 */ /* 0x0001e8000c101106 */
[----:B------:R-:W2:Y:S01]  /*02b0*/  LDG.E.U8 R5, desc[UR6][R4.64] ;  /* 0x0000000604057981 */ /* 0x000ea2000c1e1100 */
[----:B------:R-:W-:-:S05]  /*02c0*/  IADD3 R2, P0, PT, R6, UR8, RZ ;  /* 0x0000000806027c10 */ /* 0x000fca000ff1e0ff */
[----:B------:R-:W-:-:S05]  /*02d0*/  IMAD.X R3, RZ, RZ, UR9, P0 ;  /* 0x00000009ff037e24 */ /* 0x000fca00080e06ff */
[----:B--2---:R0:W-:Y:S03]  /*02e0*/  STG.E.U8 desc[UR6][R2.64], R5 ;  /* 0x0000000502007986 */ /* 0x0041e6000c101106 */
.L_x_3:
[----:B------:R-:W-:Y:S05]  /*02f0*/  BSYNC.RECONVERGENT B1 ;  /* 0x0000000000017941 */ /* 0x000fea0003800200 */
.L_x_2:
[----:B------:R-:W-:Y:S05]  /*0300*/  BRA `(.L_x_4) ;  /* 0x0000000800e47947 */ /* 0x000fea0003800000 */
.L_x_15:
[----:B------:R-:W1:Y:S01]  /*0310*/  LDCU.64 UR4, c[0x0][0x380] ;  /* 0x00007000ff0477ac */ /* 0x000e620008000a00 */
[----:B------:R-:W2:Y:S01]  /*0320*/  LDC.64 R4, c[0x0][0x388] ;  /* 0x0000e200ff047b82 */ /* 0x000ea20000000a00 */
[----:B-1----:R-:W-:-:S04]  /*0330*/  IADD3 R2, P0, PT, R0, UR4, RZ ;  /* 0x0000000400027c10 */ /* 0x002fc8000ff1e0ff */
[----:B------:R-:W-:Y:S01]  /*0340*/  IADD3.X R3, PT, PT, R16, UR5, RZ, P0, !PT ;  /* 0x0000000510037c10 */ /* 0x000fe200087fe4ff */
[----:B--2---:R-:W2:Y:S05]  /*0350*/  LDG.E.U8 R4, desc[UR6][R4.64] ;  /* 0x0000000604047981 */ /* 0x004eaa000c1e1100 */
[----:B------:R-:W2:Y:S01]  /*0360*/  LDG.E.U8 R3, desc[UR6][R2.64] ;  /* 0x0000000602037981 */ /* 0x000ea2000c1e1100 */
[----:B------:R-:W-:Y:S01]  /*0370*/  BSSY.RECONVERGENT B1, `(.L_x_5) ;  /* 0x0000004000017945 */ /* 0x000fe20003800200 */
[----:B--2---:R-:W-:-:S13]  /*0380*/  ISETP.NE.AND P0, PT, R3, R4, PT ;  /* 0x000000040300720c */ /* 0x004fda0003f05270 */
[----:B------:R-:W-:Y:S05]  /*0390*/  @P0 BRA `(.L_x_6) ;  /* 0x0000000000040947 */ /* 0x000fea0003800000 */
[----:B------:R1:W-:Y:S02]  /*03a0*/  STG.E.U8 desc[UR6][R12.64], R3 ;  /* 0x000000030c007986 */ /* 0x0003e4000c101106 */
.L_x_6:
[----:B------:R-:W-:Y:S05]  /*03b0*/  BSYNC.RECONVERGENT B1 ;  /* 0x0000000000017941 */ /* 0x000fea0003800200 */
.L_x_5:
[----:B------:R-:W-:Y:S05]  /*03c0*/  BRA `(.L_x_4) ;  /* 0x0000000800b47947 */ /* 0x000fea0003800000 */
.L_x_1:
[----:B------:R-:W-:-:S05]  /*03d0*/  IMAD.MOV.U32 R3, RZ, RZ, -0x3 ;  /* 0xfffffffdff037424 */ /* 0x000fca00078e00ff */
[----:B------:R-:W-:-:S05]  /*03e0*/  VIADDMNMX.U32 R2, R2, R3, 0x3, PT ;  /* 0x0000000302027446 */ /* 0x000fca0003800003 */
[----:B------:R-:W-:-:S04]  /*03f0*/  IMAD.SHL.U32 R4, R2, 0x4, RZ ;  /* 0x0000000402047824 */ /* 0x000fc800078e00ff */
[----:B------:R-:W1:Y:S02]  /*0400*/  LDC R2, c[0x2][R4+0xc] ;  /* 0x0080030004027b82 */ /* 0x000e640000000800 */
[----:B-1----:R-:W-:-:S04]  /*0410*/  SHF.R.S32.HI R3, RZ, 0x1f, R2 ;  /* 0x0000001fff037819 */ /* 0x002fc80000011402 */
.L_x_18:
[----:B------:R-:W-:Y:S05]  /*0420*/  BRX R2 -0x430                              (*"BRANCH_TARGETS .L_x_19,.L_x_20,.L_x_21,.L_x_4"*) ;  /* 0xfffffff802f47949 */ /* 0x000fea000383ffff */
.L_x_21:
[----:B------:R-:W1:Y:S01]  /*0430*/  LDCU.64 UR4, c[0x0][0x380] ;  /* 0x00007000ff0477ac */ /* 0x000e620008000a00 */
[----:B------:R-:W2:Y:S01]  /*0440*/  LDC.64 R10, c[0x0][0x388] ;  /* 0x0000e200ff0a7b82 */ /* 0x000ea20000000a00 */
[----:B-1----:R-:W-:-:S04]  /*0450*/  IADD3 R8, P0, PT, R0, UR4, RZ ;  /* 0x0000000400087c10 */ /* 0x002fc8000ff1e0ff */
[----:B------:R-:W-:Y:S01]  /*0460*/  IADD3.X R9, PT, PT, R16, UR5, RZ, P0, !PT ;  /* 0x0000000510097c10 */ /* 0x000fe200087fe4ff */
[----:B--2---:R-:W2:Y:S04]  /*0470*/  LDG.E.U8 R2, desc[UR6][R10.64] ;  /* 0x000000060a027981 */ /* 0x004ea8000c1e1100 */
[----:B------:R-:W2:Y:S01]  /*0480*/  LDG.E.U8 R19, desc[UR6][R8.64] ;  /* 0x0000000608137981 */ /* 0x000ea2000c1e1100 */
[----:B------:R-:W-:Y:S01]  /*0490*/  BSSY.RECONVERGENT B1, `(.L_x_7) ;  /* 0x0000055000017945 */ /* 0x000fe20003800200 */
[----:B--2---:R-:W-:-:S13]  /*04a0*/  ISETP.NE.AND P0, PT, R19, R2, PT ;  /* 0x000000021300720c */ /* 0x004fda0003f05270 */
[----:B------:R-:W-:Y:S05]  /*04b0*/  @P0 BRA `(.L_x_8) ;  /* 0x0000000400480947 */ /* 0x000fea0003800000 */
[----:B------:R-:W-:Y:S01]  /*04c0*/  VIADD R17, R0, 0x1 ;  /* 0x0000000100117836 */ /* 0x000fe20000000000 */
[----:B------:R-:W2:Y:S04]  /*04d0*/  LDG.E.U8 R3, desc[UR6][R10.64+0x1] ;  /* 0x000001060a037981 */ /* 0x000ea8000c1e1100 */
[----:B0-----:R-:W-:-:S05]  /*04e0*/  IADD3 R6, P0, PT, R17, UR4, RZ ;  /* 0x0000000411067c10 */ /* 0x001fca000ff1e0ff */
[----:B------:R-:W-:-:S05]  /*04f0*/  IMAD.X R7, RZ, RZ, UR5, P0 ;  /* 0x00000005ff077e24 */ /* 0x000fca00080e06ff */
[----:B------:R-:W2:Y:S02]  /*0500*/  LDG.E.U8 R2, desc[UR6][R6.64] ;  /* 0x0000000606027981 */ /* 0x000ea4000c1e1100 */
[----:B--2---:R-:W-:-:S13]  /*0510*/  ISETP.NE.AND P0, PT, R2, R3, PT ;  /* 0x000000030200720c */ /* 0x004fda0003f05270 */
[----:B------:R-:W-:Y:S05]  /*0520*/  @P0 BRA `(.L_x_8) ;  /* 0x00000004002c0947 */ /* 0x000fea0003800000 */
[----:B------:R-:W-:Y:S01]  /*0530*/  VIADD R20, R0, 0x2 ;  /* 0x0000000200147836 */ /* 0x000fe20000000000 */
[----:B------:R-:W2:Y:S04]  /*0540*/  LDG.E.U8 R3, desc[UR6][R10.64+0x2] ;  /* 0x000002060a037981 */ /* 0x000ea8000c1e1100 */
[----:B------:R-:W-:-:S05]  /*0550*/  IADD3 R4, P0, PT, R20, UR4, RZ ;  /* 0x0000000414047c10 */ /* 0x000fca000ff1e0ff */
[----:B------:R-:W-:-:S05]  /*0560*/  IMAD.X R5, RZ, RZ, UR5, P0 ;  /* 0x00000005ff057e24 */ /* 0x000fca00080e06ff */
[----:B------:R-:W2:Y:S01]  /*0570*/  LDG.E.U8 R2, desc[UR6][R4.64] ;  /* 0x0000000604027981 */ /* 0x000ea2000c1e1100 */
[----:B------:R-:W-:Y:S01]  /*0580*/  IMAD.MOV.U32 R18, RZ, RZ, R0 ;  /* 0x000000ffff127224 */ /* 0x000fe200078e0000 */
        /* <DEDUP_REMOVED lines=16> */
[----:B------:R-:W-:Y:S04]  /*0690*/  STG.E.U8 desc[UR6][R12.64], R19 ;  /* 0x000000130c007986 */ /* 0x000fe8000c101106 */
[----:B------:R-:W2:Y:S01]  /*06a0*/  LDG.E.U8 R7, desc[UR6][R6.64] ;  /* 0x0000000606077981 */ /* 0x000ea2000c1e1100 */
[----:B------:R-:W-:-:S05]  /*06b0*/  IADD3 R10, P0, PT, R17, UR8, RZ ;  /* 0x00000008110a7c10 */ /* 0x000fca000ff1e0ff */
[----:B------:R-:W-:Y:S01]  /*06c0*/  IMAD.X R11, RZ, RZ, UR9, P0 ;  /* 0x00000009ff0b7e24 */ /* 0x000fe200080e06ff */
[----:B------:R-:W-:-:S04]  /*06d0*/  IADD3 R24, P0, PT, R20, UR8, RZ ;  /* 0x0000000814187c10 */ /* 0x000fc8000ff1e0ff */
[----:B--2---:R0:W-:Y:S04]  /*06e0*/  STG.E.U8 desc[UR6][R10.64], R7 ;  /* 0x000000070a007986 */ /* 0x0041e8000c101106 */
[----:B------:R-:W2:Y:S01]  /*06f0*/  LDG.E.U8 R5, desc[UR6][R4.64] ;  /* 0x0000000604057981 */ /* 0x000ea2000c1e1100 */
[----:B------:R-:W-:Y:S01]  /*0700*/  IMAD.X R25, RZ, RZ, UR9, P0 ;  /* 0x00000009ff197e24 */ /* 0x000fe200080e06ff */
[----:B------:R-:W-:Y:S01]  /*0710*/  IADD3 R20, P0, PT, R21, UR8, RZ ;  /* 0x0000000815147c10 */ /* 0x000fe2000ff1e0ff */
[----:B0-----:R-:W0:Y:S03]  /*0720*/  LDC R10, c[0x0][0x398] ;  /* 0x0000e600ff0a7b82 */ /* 0x001e260000000800 */
[----:B--2---:R1:W-:Y:S04]  /*0730*/  STG.E.U8 desc[UR6][R24.64], R5 ;  /* 0x0000000518007986 */ /* 0x0043e8000c101106 */
[----:B------:R-:W2:Y:S01]  /*0740*/  LDG.E.U8 R3, desc[UR6][R2.64] ;  /* 0x0000000602037981 */ /* 0x000ea2000c1e1100 */
[----:B------:R-:W-:Y:S01]  /*0750*/  IMAD.X R21, RZ, RZ, UR9, P0 ;  /* 0x00000009ff157e24 */ /* 0x000fe200080e06ff */
[----:B------:R-:W-:-:S04]  /*0760*/  IADD3 R22, P0, PT, R22, UR8, RZ ;  /* 0x0000000816167c10 */ /* 0x000fc8000ff1e0ff */
[----:B--2---:R1:W-:Y:S04]  /*0770*/  STG.E.U8 desc[UR6][R20.64], R3 ;  /* 0x0000000314007986 */ /* 0x0043e8000c101106 */
[----:B------:R-:W2:Y:S01]  /*0780*/  LDG.E.U8 R15, desc[UR6][R14.64] ;  /* 0x000000060e0f7981 */ /* 0x000ea2000c1e1100 */
[----:B------:R-:W-:-:S05]  /*0790*/  IMAD.X R23, RZ, RZ, UR9, P0 ;  /* 0x00000009ff177e24 */ /* 0x000fca00080e06ff */
[----:B--2---:R1:W-:Y:S04]  /*07a0*/  STG.E.U8 desc[UR6][R22.64], R15 ;  /* 0x0000000f16007986 */ /* 0x0043e8000c101106 */
[----:B------:R-:W2:Y:S01]  /*07b0*/  LDG.E.U8 R8, desc[UR6][R8.64] ;  /* 0x0000000608087981 */ /* 0x000ea2000c1e1100 */
[----:B------:R-:W-:Y:S01]  /*07c0*/  BSSY.RECONVERGENT B2, `(.L_x_9) ;  /* 0x0000011000027945 */ /* 0x000fe20003800200 */
[----:B--2---:R-:W-:-:S04]  /*07d0*/  ISETP.NE.AND P0, PT, R8, 0x5c, PT ;  /* 0x0000005c0800780c */ /* 0x004fc80003f05270 */
[----:B------:R-:W-:-:S13]  /*07e0*/  ISETP.EQ.OR P0, PT, R0, RZ, !P0 ;  /* 0x000000ff0000720c */ /* 0x000fda0004702670 */
[----:B01----:R-:W-:Y:S05]  /*07f0*/  @P0 BRA `(.L_x_10) ;  /* 0x0000000000340947 */ /* 0x003fea0003800000 */
[----:B------:R-:W-:Y:S01]  /*0800*/  PRMT R7, R8, 0x7610, R7 ;  /* 0x0000761008077816 */ /* 0x000fe20000000007 */
[----:B------:R-:W-:-:S07]  /*0810*/  IMAD.MOV.U32 R9, RZ, RZ, RZ ;  /* 0x000000ffff097224 */ /* 0x000fce00078e00ff */
.L_x_11:
[----:B------:R-:W-:Y:S01]  /*0820*/  VIADD R9, R9, 0x1 ;  /* 0x0000000109097836 */ /* 0x000fe20000000000 */
[----:B------:R-:W-:-:S03]  /*0830*/  IADD3 R2, P0, PT, R0, UR8, RZ ;  /* 0x0000000800027c10 */ /* 0x000fc6000ff1e0ff */
[----:B------:R-:W-:Y:S01]  /*0840*/  IMAD.IADD R0, R18, 0x1, -R9 ;  /* 0x0000000112007824 */ /* 0x000fe200078e0a09 */
[----:B------:R-:W-:-:S04]  /*0850*/  IADD3.X R3, PT, PT, R16, UR9, RZ, P0, !PT ;  /* 0x0000000910037c10 */ /* 0x000fc800087fe4ff */
[----:B------:R-:W-:Y:S01]  /*0860*/  IADD3 R4, P1, PT, R0, UR4, RZ ;  /* 0x0000000400047c10 */ /* 0x000fe2000ff3e0ff */
[----:B------:R0:W-:Y:S04]  /*0870*/  STG.E.U8 desc[UR6][R2.64], R7 ;  /* 0x0000000702007986 */ /* 0x0001e8000c101106 */
[----:B------:R-:W-:-:S05]  /*0880*/  IMAD.X R5, RZ, RZ, UR5, P1 ;  /* 0x00000005ff057e24 */ /* 0x000fca00088e06ff */
[----:B0-----:R-:W2:Y:S02]  /*0890*/  LDG.E.U8 R7, desc[UR6][R4.64] ;  /* 0x0000000604077981 */ /* 0x001ea4000c1e1100 */
[----:B--2---:R-:W-:-:S04]  /*08a0*/  ISETP.NE.AND P0, PT, R7, 0x5c, PT ;  /* 0x0000005c0700780c */ /* 0x004fc80003f05270 */
[----:B------:R-:W-:-:S13]  /*08b0*/  ISETP.EQ.OR P0, PT, R18, R9, !P0 ;  /* 0x000000091200720c */ /* 0x000fda0004702670 */
[----:B------:R-:W-:Y:S05]  /*08c0*/  @!P0 BRA `(.L_x_11) ;  /* 0xfffffffc00d48947 */ /* 0x000fea000383ffff */
.L_x_10:
[----:B------:R-:W-:Y:S05]  /*08d0*/  BSYNC.RECONVERGENT B2 ;  /* 0x0000000000027941 */ /* 0x000fea0003800200 */
.L_x_9:
[----:B------:R-:W-:Y:S02]  /*08e0*/  IMAD.MOV.U32 R6, RZ, RZ, 0x4 ;  /* 0x00000004ff067424 */ /* 0x000fe400078e00ff */
[----:B------:R-:W-:-:S07]  /*08f0*/  VIADD R0, R10, 0xffffffff ;  /* 0xffffffff0a007836 */ /* 0x000fce0000000000 */
.L_x_12:
[----:B------:R-:W-:-:S05]  /*0900*/  IMAD.IADD R5, R17, 0x1, R6 ;  /* 0x0000000111057824 */ /* 0x000fca00078e0206 */
[----:B------:R-:W-:-:S13]  /*0910*/  ISETP.GE.U32.AND P0, PT, R5, R0, PT ;  /* 0x000000000500720c */ /* 0x000fda0003f06070 */
[----:B------:R-:W-:Y:S05]  /*0920*/  @P0 BRA `(.L_x_8) ;  /* 0x00000000002c0947 */ /* 0x000fea0003800000 */
[----:B------:R-:W0:Y:S02]  /*0930*/  LDCU.64 UR10, c[0x0][0x380] ;  /* 0x00007000ff0a77ac */ /* 0x000e240008000a00 */
[----:B0-----:R-:W-:-:S05]  /*0940*/  IADD3 R2, P0, PT, R5, UR10, RZ ;  /* 0x0000000a05027c10 */ /* 0x001fca000ff1e0ff */
[----:B------:R-:W-:Y:S01]  /*0950*/  IMAD.X R3, RZ, RZ, UR11, P0 ;  /* 0x0000000bff037e24 */ /* 0x000fe200080e06ff */
[----:B------:R-:W0:Y:S05]  /*0960*/  LDCU.64 UR10, c[0x0][0x390] ;  /* 0x00007200ff0a77ac */ /* 0x000e2a0008000a00 */
[----:B------:R-:W2:Y:S01]  /*0970*/  LDG.E.U8 R3, desc[UR6][R2.64] ;  /* 0x0000000602037981 */ /* 0x000ea2000c1e1100 */
[----:B------:R-:W-:Y:S01]  /*0980*/  VIADD R6, R6, 0x1 ;  /* 0x0000000106067836 */ /* 0x000fe20000000000 */
[----:B0-----:R-:W-:-:S05]  /*0990*/  IADD3 R4, P0, PT, R5, UR10, RZ ;  /* 0x0000000a05047c10 */ /* 0x001fca000ff1e0ff */
[----:B------:R-:W-:-:S05]  /*09a0*/  IMAD.X R5, RZ, RZ, UR11, P0 ;  /* 0x0000000bff057e24 */ /* 0x000fca00080e06ff */
[----:B--2---:R1:W-:Y:S01]  /*09b0*/  STG.E.U8 desc[UR6][R4.64], R3 ;  /* 0x0000000304007986 */ /* 0x0043e2000c101106 */
[----:B------:R-:W-:-:S13]  /*09c0*/  ISETP.NE.AND P0, PT, R3, 0x5c, PT ;  /* 0x0000005c0300780c */ /* 0x000fda0003f05270 */
[----:B-1----:R-:W-:Y:S05]  /*09d0*/  @P0 BRA `(.L_x_12) ;  /* 0xfffffffc00c80947 */ /* 0x002fea000383ffff */
.L_x_8:
[----:B------:R-:W-:Y:S05]  /*09e0*/  BSYNC.RECONVERGENT B1 ;  /* 0x0000000000017941 */ /* 0x000fea0003800200 */
.L_x_7:
[----:B------:R-:W-:Y:S05]  /*09f0*/  BRA `(.L_x_4) ;  /* 0x0000000400287947 */ /* 0x000fea0003800000 */
.L_x_19:
[----:B------:R-:W1:Y:S01]  /*0a00*/  LDCU.64 UR4, c[0x0][0x380] ;  /* 0x00007000ff0477ac */ /* 0x000e620008000a00 */
[----:B------:R-:W0:Y:S01]  /*0a10*/  LDC.64 R4, c[0x0][0x388] ;  /* 0x0000e200ff047b82 */ /* 0x000e220000000a00 */
[----:B-1----:R-:W-:-:S04]  /*0a20*/  IADD3 R2, P0, PT, R0, UR4, RZ ;  /* 0x0000000400027c10 */ /* 0x002fc8000ff1e0ff */
[----:B------:R-:W-:Y:S01]  /*0a30*/  IADD3.X R3, PT, PT, R16, UR5, RZ, P0, !PT ;  /* 0x0000000510037c10 */ /* 0x000fe200087fe4ff */
[----:B0-----:R-:W2:Y:S04]  /*0a40*/  LDG.E.U8 R6, desc[UR6][R4.64] ;  /* 0x0000000604067981 */ /* 0x001ea8000c1e1100 */
        /* <DEDUP_REMOVED lines=20> */
[----:B------:R-:W-:Y:S01]  /*0b90*/  IMAD.X R3, RZ, RZ, UR9, P0 ;  /* 0x00000009ff037e24 */ /* 0x000fe200080e06ff */
[----:B------:R-:W-:-:S04]  /*0ba0*/  IADD3 R4, P0, PT, R10, UR8, RZ ;  /* 0x000000080a047c10 */ /* 0x000fc8000ff1e0ff */
[----:B--2---:R1:W-:Y:S04]  /*0bb0*/  STG.E.U8 desc[UR6][R2.64], R7 ;  /* 0x0000000702007986 */ /* 0x0043e8000c101106 */
[----:B------:R-:W2:Y:S01]  /*0bc0*/  LDG.E.U8 R9, desc[UR6][R8.64] ;  /* 0x0000000608097981 */ /* 0x000ea2000c1e1100 */
[----:B------:R-:W-:-:S05]  /*0bd0*/  IMAD.X R5, RZ, RZ, UR9, P0 ;  /* 0x00000009ff057e24 */ /* 0x000fca00080e06ff */
[----:B--2---:R1:W-:Y:S01]  /*0be0*/  STG.E.U8 desc[UR6][R4.64], R9 ;  /* 0x0000000904007986 */ /* 0x0043e2000c101106 */
[----:B------:R-:W-:Y:S05]  /*0bf0*/  BRA `(.L_x_4) ;  /* 0x0000000000a87947 */ /* 0x000fea0003800000 */
.L_x_20:
        /* <DEDUP_REMOVED lines=30> */
[----:B------:R-:W3:Y:S01]  /*0de0*/  LDG.E.U8 R7, desc[UR6][R6.64] ;  /* 0x0000000606077981 */ /* 0x000ee2000c1e1100 */
[----:B------:R-:W-:-:S05]  /*0df0*/  IADD3 R2, P0, PT, R11, UR8, RZ ;  /* 0x000000080b027c10 */ /* 0x000fca000ff1e0ff */
[----:B------:R-:W-:Y:S01]  /*0e00*/  IMAD.X R3, RZ, RZ, UR9, P0 ;  /* 0x00000009ff037e24 */ /* 0x000fe200080e06ff */
[----:B------:R-:W-:-:S04]  /*0e10*/  IADD3 R10, P0, PT, R10, UR8, RZ ;  /* 0x000000080a0a7c10 */ /* 0x000fc8000ff1e0ff */
[----:B---3--:R2:W-:Y:S04]  /*0e20*/  STG.E.U8 desc[UR6][R2.64], R7 ;  /* 0x0000000702007986 */ /* 0x0085e8000c101106 */
[----:B------:R-:W3:Y:S01]  /*0e30*/  LDG.E.U8 R5, desc[UR6][R4.64] ;  /* 0x0000000604057981 */ /* 0x000ee2000c1e1100 */
[----:B------:R-:W-:Y:S01]  /*0e40*/  IMAD.X R11, RZ, RZ, UR9, P0 ;  /* 0x00000009ff0b7e24 */ /* 0x000fe200080e06ff */
[----:B------:R-:W-:-:S04]  /*0e50*/  IADD3 R14, P0, PT, R14, UR8, RZ ;  /* 0x000000080e0e7c10 */ /* 0x000fc8000ff1e0ff */
[----:B---3--:R2:W-:Y:S04]  /*0e60*/  STG.E.U8 desc[UR6][R10.64], R5 ;  /* 0x000000050a007986 */ /* 0x0085e8000c101106 */
[----:B------:R-:W3:Y:S01]  /*0e70*/  LDG.E.U8 R9, desc[UR6][R8.64] ;  /* 0x0000000608097981 */ /* 0x000ee2000c1e1100 */
[----:B------:R-:W-:-:S05]  /*0e80*/  IMAD.X R15, RZ, RZ, UR9, P0 ;  /* 0x00000009ff0f7e24 */ /* 0x000fca00080e06ff */
[----:B---3--:R2:W-:Y:S02]  /*0e90*/  STG.E.U8 desc[UR6][R14.64], R9 ;  /* 0x000000090e007986 */ /* 0x0085e4000c101106 */
.L_x_4:
[----:B------:R-:W-:Y:S05]  /*0ea0*/  BSYNC.RECONVERGENT B0 ;  /* 0x0000000000007941 */ /* 0x000fea0003800200 */
.L_x_0:
[----:B------:R-:W-:Y:S06]  /*0eb0*/  BAR.SYNC.DEFER_BLOCKING 0x0 ;  /* 0x0000000000007b1d */ /* 0x000fec0000010000 */
[----:B------:R-:W-:Y:S05]  /*0ec0*/  EXIT ;  /* 0x000000000000794d */ /* 0x000fea0003800000 */
.L_x_13:
[----:B------:R-:W-:-:S00]  /*0ed0*/  BRA `(.L_x_13) ;  /* 0xfffffffc00fc7947 */ /* 0x000fc0000383ffff */
[----:B------:R-:W-:-:S00]  /*0ee0*/  NOP ;  /* 0x0000000000007918 */ /* 0x000fc00000000000 */
        /* <DEDUP_REMOVED lines=9> */
.L_x_23:


//--------------------- .nv.shared.reserved.0     --------------------------
	.section	.nv.shared.reserved.0,"aw",@nobits
	.weak		__nv_reservedSMEM_offset_0_alias
	.size		__nv_reservedSMEM_offset_0_alias, 0, 64
	.other		__nv_reservedSMEM_offset_0_alias,@"STO_CUDA_RESERVED_SHARED STV_DEFAULT"
__nv_reservedSMEM_offset_0_alias:
	.zero		0
	.zero		64


//--------------------- .nv.constant0.patternmatch --------------------------
	.section	.nv.constant0.patternmatch,"a",@progbits
	.sectionflags	@""
	.align	4
.nv.constant0.patternmatch:
	.zero		928


//--------------------- SYMBOLS --------------------------

	.type		.nv.reservedSmem.offset0,@object
	.size		.nv.reservedSmem.offset0,0x4
